//
// Generated by NVIDIA NVVM Compiler
//
// Compiler Build ID: CL-36424714
// Cuda compilation tools, release 13.0, V13.0.88
// Based on NVVM 20.0.0
//

.version 9.0
.target sm_100
.address_size 64

	// .globl	_Z10sum_kernelPiiiS_
.extern .func  (.param .b32 func_retval0) vprintf
(
	.param .b64 vprintf_param_0,
	.param .b64 vprintf_param_1
)
;
.extern .shared .align 16 .b8 shared_data[];
.global .align 1 .b8 $str[20] = {91, 37, 105, 93, 32, 115, 104, 97, 114, 100, 91, 48, 93, 32, 61, 32, 37, 105, 10};

.visible .entry _Z10sum_kernelPiiiS_(
	.param .u64 .ptr .align 1 _Z10sum_kernelPiiiS__param_0,
	.param .u32 _Z10sum_kernelPiiiS__param_1,
	.param .u32 _Z10sum_kernelPiiiS__param_2,
	.param .u64 .ptr .align 1 _Z10sum_kernelPiiiS__param_3
)
{
	.local .align 8 .b8 	__local_depot0[8];
	.reg .b64 	%SP;
	.reg .b64 	%SPL;
	.reg .pred 	%p<13>;
	.reg .b32 	%r<46>;
	.reg .b64 	%rd<11>;

	mov.u64 	%SPL, __local_depot0;
	cvta.local.u64 	%SP, %SPL;
	ld.param.u64 	%rd2, [_Z10sum_kernelPiiiS__param_0];
	ld.param.u32 	%r17, [_Z10sum_kernelPiiiS__param_1];
	ld.param.u32 	%r18, [_Z10sum_kernelPiiiS__param_2];
	ld.param.u64 	%rd3, [_Z10sum_kernelPiiiS__param_3];
	mov.u32 	%r1, %tid.x;
	mov.u32 	%r2, %ctaid.x;
	mov.u32 	%r45, %ntid.x;
	mad.lo.s32 	%r42, %r2, %r45, %r1;
	mul.lo.s32 	%r5, %r18, %r17;
	setp.ge.u32 	%p1, %r42, %r5;
	mov.b32 	%r44, 0;
	@%p1 bra 	$L__BB0_3;
	mov.u32 	%r20, %nctaid.x;
	mul.lo.s32 	%r6, %r20, %r45;
	cvta.to.global.u64 	%rd1, %rd2;
	mov.b32 	%r44, 0;
$L__BB0_2:
	mul.wide.u32 	%rd4, %r42, 4;
	add.s64 	%rd5, %rd1, %rd4;
	ld.global.u32 	%r21, [%rd5];
	add.s32 	%r44, %r21, %r44;
	add.s32 	%r42, %r42, %r6;
	setp.lt.u32 	%p2, %r42, %r5;
	@%p2 bra 	$L__BB0_2;
$L__BB0_3:
	shl.b32 	%r22, %r1, 2;
	mov.u32 	%r23, shared_data;
	add.s32 	%r12, %r23, %r22;
	st.shared.u32 	[%r12], %r44;
	setp.lt.u32 	%p3, %r45, 66;
	@%p3 bra 	$L__BB0_7;
$L__BB0_4:
	shr.u32 	%r14, %r45, 1;
	setp.ge.u32 	%p4, %r1, %r14;
	@%p4 bra 	$L__BB0_6;
	shl.b32 	%r24, %r14, 2;
	add.s32 	%r25, %r12, %r24;
	ld.shared.u32 	%r26, [%r25];
	ld.shared.u32 	%r27, [%r12];
	add.s32 	%r28, %r27, %r26;
	st.shared.u32 	[%r12], %r28;
$L__BB0_6:
	bar.sync 	0;
	setp.gt.u32 	%p5, %r45, 131;
	mov.u32 	%r45, %r14;
	@%p5 bra 	$L__BB0_4;
$L__BB0_7:
	setp.gt.u32 	%p6, %r1, 31;
	@%p6 bra 	$L__BB0_10;
	ld.shared.u32 	%r29, [%r12];
	shfl.sync.down.b32	%r30|%p7, %r29, 16, 31, -1;
	add.s32 	%r31, %r30, %r29;
	shfl.sync.down.b32	%r32|%p8, %r31, 8, 31, -1;
	add.s32 	%r33, %r31, %r32;
	shfl.sync.down.b32	%r34|%p9, %r33, 4, 31, -1;
	add.s32 	%r35, %r33, %r34;
	shfl.sync.down.b32	%r36|%p10, %r35, 2, 31, -1;
	add.s32 	%r37, %r35, %r36;
	shfl.sync.down.b32	%r38|%p11, %r37, 1, 31, -1;
	add.s32 	%r15, %r37, %r38;
	setp.ne.s32 	%p12, %r1, 0;
	@%p12 bra 	$L__BB0_10;
	add.u64 	%rd6, %SP, 0;
	add.u64 	%rd7, %SPL, 0;
	st.local.v2.u32 	[%rd7], {%r2, %r15};
	mov.u64 	%rd8, $str;
	cvta.global.u64 	%rd9, %rd8;
	{ // callseq 0, 0
	.param .b64 param0;
	st.param.b64 	[param0], %rd9;
	.param .b64 param1;
	st.param.b64 	[param1], %rd6;
	.param .b32 retval0;
	call.uni (retval0), 
	vprintf, 
	(
	param0, 
	param1
	);
	ld.param.b32 	%r39, [retval0];
	} // callseq 0
	cvta.to.global.u64 	%rd10, %rd3;
	atom.global.add.u32 	%r41, [%rd10], %r15;
$L__BB0_10:
	ret;

}


// ===== COMPILED SASS (sm_100) =====

	.target	sm_100

	.elftype	@"ET_EXEC"


//--------------------- .note.nv.tkinfo           --------------------------
	.section	.note.nv.tkinfo,"",@"SHT_NOTE"
	.sectionflags	@"SHF_NOTE_NV_TKINFO"
	.tkinfo
        /*0018*/ 	.word	0x00000002
        /*0030*/ 	.string	""
        /*0030*/ 	.string	"ptxas"
        /*0030*/ 	.string	"Cuda compilation tools, release 13.0, V13.0.88"
        /*0030*/ 	.string	"Build cuda_13.0.r13.0/compiler.36424714_0"
        /*0030*/ 	.string	"-arch sm_100 -m 64 "



//--------------------- .note.nv.cuinfo           --------------------------
	.section	.note.nv.cuinfo,"",@"SHT_NOTE"
	.sectionflags	@"SHF_NOTE_NV_CUINFO"
        /*0018*/ 	.short	0x0002
        /*001a*/ 	.short	0x0064
        /*001c*/ 	.short	0x0082
	.zero		2


//--------------------- .nv.info                  --------------------------
	.section	.nv.info,"",@"SHT_CUDA_INFO"
	.align	4


	//----- nvinfo : EIATTR_REGCOUNT
	.align		4
        /*0000*/ 	.byte	0x04, 0x2f
        /*0002*/ 	.short	(.L_2 - .L_1)
	.align		4
.L_1:
        /*0004*/ 	.word	index@(_Z10sum_kernelPiiiS_)
        /*0008*/ 	.word	0x00000018


	//----- nvinfo : EIATTR_FRAME_SIZE
	.align		4
.L_2:
        /*000c*/ 	.byte	0x04, 0x11
        /*000e*/ 	.short	(.L_4 - .L_3)
	.align		4
.L_3:
        /*0010*/ 	.word	index@(_Z10sum_kernelPiiiS_)
        /*0014*/ 	.word	0x00000008


	//----- nvinfo : EIATTR_MIN_STACK_SIZE
	.align		4
.L_4:
        /*0018*/ 	.byte	0x04, 0x12
        /*001a*/ 	.short	(.L_6 - .L_5)
	.align		4
.L_5:
        /*001c*/ 	.word	index@(_Z10sum_kernelPiiiS_)
        /*0020*/ 	.word	0x00000008
.L_6:


//--------------------- .nv.compat                --------------------------
	.section	.nv.compat,"",@"SHT_CUDA_COMPAT_INFO"
	.align	4
        /*0000*/ 	.byte	0x02, 0x09, 0x00, 0x00, 0x02, 0x02, 0x01, 0x00, 0x02, 0x05, 0x05, 0x00, 0x03, 0x07, 0x01, 0x01
        /*0010*/ 	.byte	0x02, 0x03, 0x00, 0x00, 0x02, 0x06, 0x01, 0x00, 0x04, 0x0b, 0x08, 0x00, 0x09, 0x00, 0x00, 0x00
        /*0020*/ 	.byte	0x00, 0x00, 0x00, 0x00


//--------------------- .nv.info._Z10sum_kernelPiiiS_ --------------------------
	.section	.nv.info._Z10sum_kernelPiiiS_,"",@"SHT_CUDA_INFO"
	.sectionflags	@""
	.align	4


	//----- nvinfo : EIATTR_CUDA_API_VERSION
	.align		4
        /*0000*/ 	.byte	0x04, 0x37
        /*0002*/ 	.short	(.L_8 - .L_7)
.L_7:
        /*0004*/ 	.word	0x00000082


	//----- nvinfo : EIATTR_KPARAM_INFO
	.align		4
.L_8:
        /*0008*/ 	.byte	0x04, 0x17
        /*000a*/ 	.short	(.L_10 - .L_9)
.L_9:
        /*000c*/ 	.word	0x00000000
        /*0010*/ 	.short	0x0003
        /*0012*/ 	.short	0x0010
        /*0014*/ 	.byte	0x00, 0xf5, 0x21, 0x00


	//----- nvinfo : EIATTR_KPARAM_INFO
	.align		4
.L_10:
        /*0018*/ 	.byte	0x04, 0x17
        /*001a*/ 	.short	(.L_12 - .L_11)
.L_11:
        /*001c*/ 	.word	0x00000000
        /*0020*/ 	.short	0x0002
        /*0022*/ 	.short	0x000c
        /*0024*/ 	.byte	0x00, 0xf0, 0x11, 0x00


	//----- nvinfo : EIATTR_KPARAM_INFO
	.align		4
.L_12:
        /*0028*/ 	.byte	0x04, 0x17
        /*002a*/ 	.short	(.L_14 - .L_13)
.L_13:
        /*002c*/ 	.word	0x00000000
        /*0030*/ 	.short	0x0001
        /*0032*/ 	.short	0x0008
        /*0034*/ 	.byte	0x00, 0xf0, 0x11, 0x00


	//----- nvinfo : EIATTR_KPARAM_INFO
	.align		4
.L_14:
        /*0038*/ 	.byte	0x04, 0x17
        /*003a*/ 	.short	(.L_16 - .L_15)
.L_15:
        /*003c*/ 	.word	0x00000000
        /*0040*/ 	.short	0x0000
        /*0042*/ 	.short	0x0000
        /*0044*/ 	.byte	0x00, 0xf5, 0x21, 0x00


	//----- nvinfo : EIATTR_SPARSE_MMA_MASK
	.align		4
.L_16:
        /*0048*/ 	.byte	0x03, 0x50
        /*004a*/ 	.short	0x0000


	//----- nvinfo : EIATTR_MAXREG_COUNT
	.align		4
        /*004c*/ 	.byte	0x03, 0x1b
        /*004e*/ 	.short	0x00ff


	//----- nvinfo : EIATTR_NUM_BARRIERS
	.align		4
        /*0050*/ 	.byte	0x02, 0x4c
        /*0052*/ 	.byte	0x01
	.zero		1


	//----- nvinfo : EIATTR_EXTERNS
	.align		4
        /*0054*/ 	.byte	0x04, 0x0f
        /*0056*/ 	.short	(.L_18 - .L_17)


	//   ....[0]....
	.align		4
.L_17:
        /*0058*/ 	.word	index@(vprintf)


	//----- nvinfo : EIATTR_MERCURY_ISA_VERSION
	.align		4
.L_18:
        /*005c*/ 	.byte	0x03, 0x5f
        /*005e*/ 	.short	0x0101


	//----- nvinfo : EIATTR_COOP_GROUP_MASK_REGIDS
	.align		4
        /*0060*/ 	.byte	0x04, 0x29
        /*0062*/ 	.short	(.L_20 - .L_19)


	//   ....[0]....
.L_19:
        /*0064*/ 	.word	0xffffffff


	//   ....[1]....
        /*0068*/ 	.word	0xffffffff


	//   ....[2]....
        /*006c*/ 	.word	0xffffffff


	//   ....[3]....
        /*0070*/ 	.word	0xffffffff


	//   ....[4]....
        /*0074*/ 	.word	0xffffffff


	//----- nvinfo : EIATTR_COOP_GROUP_INSTR_OFFSETS
	.align		4
.L_20:
        /*0078*/ 	.byte	0x04, 0x28
        /*007a*/ 	.short	(.L_22 - .L_21)


	//   ....[0]....
.L_21:
        /*007c*/ 	.word	0x00000330


	//   ....[1]....
        /*0080*/ 	.word	0x00000350


	//   ....[2]....
        /*0084*/ 	.word	0x00000370


	//   ....[3]....
        /*0088*/ 	.word	0x00000390


	//   ....[4]....
        /*008c*/ 	.word	0x000003b0


	//----- nvinfo : EIATTR_VRC_CTA_INIT_COUNT
	.align		4
.L_22:
        /*0090*/ 	.byte	0x02, 0x4a
	.zero		1
	.zero		1


	//----- nvinfo : EIATTR_SYSCALL_OFFSETS
	.align		4
        /*0094*/ 	.byte	0x04, 0x46
        /*0096*/ 	.short	(.L_24 - .L_23)


	//   ....[0]....
.L_23:
        /*0098*/ 	.word	0x00000450


	//----- nvinfo : EIATTR_EXIT_INSTR_OFFSETS
	.align		4
.L_24:
        /*009c*/ 	.byte	0x04, 0x1c
        /*009e*/ 	.short	(.L_26 - .L_25)


	//   ....[0]....
.L_25:
        /*00a0*/ 	.word	0x00000300


	//   ....[1]....
        /*00a4*/ 	.word	0x000003d0


	//   ....[2]....
        /*00a8*/ 	.word	0x00000480


	//----- nvinfo : EIATTR_CRS_STACK_SIZE
	.align		4
.L_26:
        /*00ac*/ 	.byte	0x04, 0x1e
        /*00ae*/ 	.short	(.L_28 - .L_27)
.L_27:
        /*00b0*/ 	.word	0x00000000


	//----- nvinfo : EIATTR_CBANK_PARAM_SIZE
	.align		4
.L_28:
        /*00b4*/ 	.byte	0x03, 0x19
        /*00b6*/ 	.short	0x0018


	//----- nvinfo : EIATTR_PARAM_CBANK
	.align		4
        /*00b8*/ 	.byte	0x04, 0x0a
        /*00ba*/ 	.short	(.L_30 - .L_29)
	.align		4
.L_29:
        /*00bc*/ 	.word	index@(.nv.constant0._Z10sum_kernelPiiiS_)
        /*00c0*/ 	.short	0x0380
        /*00c2*/ 	.short	0x0018


	//----- nvinfo : EIATTR_SW_WAR
	.align		4
.L_30:
        /*00c4*/ 	.byte	0x04, 0x36
        /*00c6*/ 	.short	(.L_32 - .L_31)
.L_31:
        /*00c8*/ 	.word	0x00000008
.L_32:


//--------------------- .nv.callgraph             --------------------------
	.section	.nv.callgraph,"",@"SHT_CUDA_CALLGRAPH"
	.align	4
	.sectionentsize	8
	.align		4
        /*0000*/ 	.word	0x00000000
	.align		4
        /*0004*/ 	.word	0xffffffff
	.align		4
        /*0008*/ 	.word	index@(_Z10sum_kernelPiiiS_)
	.align		4
        /*000c*/ 	.word	index@(vprintf)
	.align		4
        /*0010*/ 	.word	0x00000000
	.align		4
        /*0014*/ 	.word	0xfffffffe
	.align		4
        /*0018*/ 	.word	0x00000000
	.align		4
        /*001c*/ 	.word	0xfffffffd
	.align		4
        /*0020*/ 	.word	0x00000000
	.align		4
        /*0024*/ 	.word	0xfffffffc


//--------------------- .nv.constant4             --------------------------
	.section	.nv.constant4,"a",@progbits
	.align	8
	.align		8
.nv.constant4:
        /*0000*/ 	.dword	vprintf
	.align		8
        /*0008*/ 	.dword	$str


//--------------------- .text._Z10sum_kernelPiiiS_ --------------------------
	.section	.text._Z10sum_kernelPiiiS_,"ax",@progbits
	.align	128
        .global         _Z10sum_kernelPiiiS_
        .type           _Z10sum_kernelPiiiS_,@function
        .size           _Z10sum_kernelPiiiS_,(.L_x_7 - _Z10sum_kernelPiiiS_)
        .other          _Z10sum_kernelPiiiS_,@"STO_CUDA_ENTRY STV_DEFAULT"
_Z10sum_kernelPiiiS_:
.text._Z10sum_kernelPiiiS_:
[----:B------:R-:W0:Y:S01]  /*0000*/  LDC R1, c[0x0][0x37c] ;  /* 0x0000df00ff017b82 */ /* 0x000e220000000800 */
[----:B------:R-:W1:Y:S01]  /*0010*/  S2R R3, SR_TID.X ;  /* 0x0000000000037919 */ /* 0x000e620000002100 */
[----:B------:R-:W2:Y:S01]  /*0020*/  LDCU UR7, c[0x0][0x2fc] ;  /* 0x00005f80ff0777ac */ /* 0x000ea20008000800 */
[----:B0-----:R-:W-:Y:S01]  /*0030*/  VIADD R1, R1, 0xfffffff8 ;  /* 0xfffffff801017836 */ /* 0x001fe20000000000 */
[----:B------:R-:W-:Y:S01]  /*0040*/  BSSY.RECONVERGENT B0, `(.L_x_0) ;  /* 0x0000018000007945 */ /* 0x000fe20003800200 */
[----:B------:R-:W1:Y:S01]  /*0050*/  S2R R16, SR_CTAID.X ;  /* 0x0000000000107919 */ /* 0x000e620000002500 */
[----:B------:R-:W0:Y:S01]  /*0060*/  LDCU.64 UR4, c[0x0][0x388] ;  /* 0x00007100ff0477ac */ /* 0x000e220008000a00 */
[----:B------:R-:W-:Y:S01]  /*0070*/  IMAD.MOV.U32 R10, RZ, RZ, RZ ;  /* 0x000000ffff0a7224 */ /* 0x000fe200078e00ff */
[----:B------:R-:W3:Y:S01]  /*0080*/  LDCU UR8, c[0x0][0x360] ;  /* 0x00006c00ff0877ac */ /* 0x000ee20008000800 */
[----:B------:R-:W4:Y:S01]  /*0090*/  LDCU UR6, c[0x0][0x2f8] ;  /* 0x00005f00ff0677ac */ /* 0x000f220008000800 */
[----:B------:R-:W1:Y:S01]  /*00a0*/  LDCU.64 UR36, c[0x0][0x358] ;  /* 0x00006b00ff2477ac */ /* 0x000e620008000a00 */
[----:B0-----:R-:W-:Y:S01]  /*00b0*/  UIMAD UR4, UR5, UR4, URZ ;  /* 0x00000004050472a4 */ /* 0x001fe2000f8e02ff */
[----:B---3--:R-:W-:-:S02]  /*00c0*/  MOV R2, UR8 ;  /* 0x0000000800027c02 */ /* 0x008fc40008000f00 */
[----:B----4-:R-:W-:Y:S01]  /*00d0*/  IADD3 R6, P1, PT, R1, UR6, RZ ;  /* 0x0000000601067c10 */ /* 0x010fe2000ff3e0ff */
[----:B-1----:R-:W-:-:S04]  /*00e0*/  IMAD R0, R16, UR8, R3 ;  /* 0x0000000810007c24 */ /* 0x002fc8000f8e0203 */
[----:B--2---:R-:W-:Y:S01]  /*00f0*/  IMAD.X R7, RZ, RZ, UR7, P1 ;  /* 0x00000007ff077e24 */ /* 0x004fe200088e06ff */
[----:B------:R-:W-:-:S13]  /*0100*/  ISETP.GE.U32.AND P0, PT, R0, UR4, PT ;  /* 0x0000000400007c0c */ /* 0x000fda000bf06070 */
[----:B------:R-:W-:Y:S05]  /*0110*/  @P0 BRA `(.L_x_1) ;  /* 0x0000000000280947 */ /* 0x000fea0003800000 */
[----:B------:R-:W0:Y:S01]  /*0120*/  LDC.64 R8, c[0x0][0x380] ;  /* 0x0000e000ff087b82 */ /* 0x000e220000000a00 */
[----:B------:R-:W1:Y:S01]  /*0130*/  LDCU UR5, c[0x0][0x370] ;  /* 0x00006e00ff0577ac */ /* 0x000e620008000800 */
[----:B------:R-:W-:Y:S02]  /*0140*/  IMAD.MOV.U32 R10, RZ, RZ, RZ ;  /* 0x000000ffff0a7224 */ /* 0x000fe400078e00ff */
[----:B-1----:R-:W-:-:S07]  /*0150*/  IMAD R11, R2, UR5, RZ ;  /* 0x00000005020b7c24 */ /* 0x002fce000f8e02ff */
.L_x_2:
[----:B0-----:R-:W-:-:S06]  /*0160*/  IMAD.WIDE.U32 R4, R0, 0x4, R8 ;  /* 0x0000000400047825 */ /* 0x001fcc00078e0008 */
[----:B------:R-:W2:Y:S01]  /*0170*/  LDG.E R5, desc[UR36][R4.64] ;  /* 0x0000002404057981 */ /* 0x000ea2000c1e1900 */
[----:B------:R-:W-:-:S05]  /*0180*/  IMAD.IADD R0, R11, 0x1, R0 ;  /* 0x000000010b007824 */ /* 0x000fca00078e0200 */
[----:B------:R-:W-:Y:S02]  /*0190*/  ISETP.GE.U32.AND P0, PT, R0, UR4, PT ;  /* 0x0000000400007c0c */ /* 0x000fe4000bf06070 */
[----:B--2---:R-:W-:-:S11]  /*01a0*/  IADD3 R10, PT, PT, R5, R10, RZ ;  /* 0x0000000a050a7210 */ /* 0x004fd60007ffe0ff */
[----:B------:R-:W-:Y:S05]  /*01b0*/  @!P0 BRA `(.L_x_2) ;  /* 0xfffffffc00e88947 */ /* 0x000fea000383ffff */
.L_x_1:
[----:B------:R-:W-:Y:S05]  /*01c0*/  BSYNC.RECONVERGENT B0 ;  /* 0x0000000000007941 */ /* 0x000fea0003800200 */
.L_x_0:
[----:B------:R-:W0:Y:S01]  /*01d0*/  S2UR UR5, SR_CgaCtaId ;  /* 0x00000000000579c3 */ /* 0x000e220000008800 */
[----:B------:R-:W-:Y:S01]  /*01e0*/  UMOV UR4, 0x400 ;  /* 0x0000040000047882 */ /* 0x000fe20000000000 */
[----:B------:R-:W-:Y:S02]  /*01f0*/  ISETP.GE.U32.AND P1, PT, R2, 0x42, PT ;  /* 0x000000420200780c */ /* 0x000fe40003f26070 */
[----:B------:R-:W-:Y:S01]  /*0200*/  ISETP.GT.U32.AND P0, PT, R3, 0x1f, PT ;  /* 0x0000001f0300780c */ /* 0x000fe20003f04070 */
[----:B0-----:R-:W-:-:S06]  /*0210*/  ULEA UR4, UR5, UR4, 0x18 ;  /* 0x0000000405047291 */ /* 0x001fcc000f8ec0ff */
[----:B------:R-:W-:-:S05]  /*0220*/  LEA R5, R3, UR4, 0x2 ;  /* 0x0000000403057c11 */ /* 0x000fca000f8e10ff */
[----:B------:R0:W-:Y:S01]  /*0230*/  STS [R5], R10 ;  /* 0x0000000a05007388 */ /* 0x0001e20000000800 */
[----:B------:R-:W-:Y:S05]  /*0240*/  @!P1 BRA `(.L_x_3) ;  /* 0x00000000002c9947 */ /* 0x000fea0003800000 */
.L_x_4:
[----:B------:R-:W-:-:S04]  /*0250*/  SHF.R.U32.HI R8, RZ, 0x1, R2 ;  /* 0x00000001ff087819 */ /* 0x000fc80000011602 */
[----:B------:R-:W-:-:S13]  /*0260*/  ISETP.GE.U32.AND P1, PT, R3, R8, PT ;  /* 0x000000080300720c */ /* 0x000fda0003f26070 */
[----:B------:R-:W-:Y:S01]  /*0270*/  @!P1 IMAD R0, R8, 0x4, R5 ;  /* 0x0000000408009824 */ /* 0x000fe200078e0205 */
[----:B------:R-:W-:Y:S05]  /*0280*/  @!P1 LDS R9, [R5] ;  /* 0x0000000005099984 */ /* 0x000fea0000000800 */
[----:B------:R-:W1:Y:S02]  /*0290*/  @!P1 LDS R0, [R0] ;  /* 0x0000000000009984 */ /* 0x000e640000000800 */
[----:B-1----:R-:W-:-:S05]  /*02a0*/  @!P1 IMAD.IADD R4, R0, 0x1, R9 ;  /* 0x0000000100049824 */ /* 0x002fca00078e0209 */
[----:B------:R1:W-:Y:S01]  /*02b0*/  @!P1 STS [R5], R4 ;  /* 0x0000000405009388 */ /* 0x0003e20000000800 */
[----:B------:R-:W-:Y:S01]  /*02c0*/  BAR.SYNC.DEFER_BLOCKING 0x0 ;  /* 0x0000000000007b1d */ /* 0x000fe20000010000 */
[----:B------:R-:W-:Y:S02]  /*02d0*/  ISETP.GT.U32.AND P1, PT, R2, 0x83, PT ;  /* 0x000000830200780c */ /* 0x000fe40003f24070 */
[----:B------:R-:W-:-:S11]  /*02e0*/  MOV R2, R8 ;  /* 0x0000000800027202 */ /* 0x000fd60000000f00 */
[----:B-1----:R-:W-:Y:S05]  /*02f0*/  @P1 BRA `(.L_x_4) ;  /* 0xfffffffc00d41947 */ /* 0x002fea000383ffff */
.L_x_3:
[----:B------:R-:W-:Y:S05]  /*0300*/  @P0 EXIT ;  /* 0x000000000000094d */ /* 0x000fea0003800000 */
[----:B0-----:R-:W0:Y:S01]  /*0310*/  LDS R5, [R5] ;  /* 0x0000000005057984 */ /* 0x001e220000000800 */
[----:B------:R-:W-:-:S03]  /*0320*/  ISETP.NE.AND P0, PT, R3, RZ, PT ;  /* 0x000000ff0300720c */ /* 0x000fc60003f05270 */
[----:B0-----:R-:W0:Y:S02]  /*0330*/  SHFL.DOWN PT, R0, R5, 0x10, 0x1f ;  /* 0x0a001f0005007f89 */ /* 0x001e2400000e0000 */
[----:B0-----:R-:W-:-:S05]  /*0340*/  IMAD.IADD R0, R5, 0x1, R0 ;  /* 0x0000000105007824 */ /* 0x001fca00078e0200 */
[----:B------:R-:W0:Y:S02]  /*0350*/  SHFL.DOWN PT, R9, R0, 0x8, 0x1f ;  /* 0x09001f0000097f89 */ /* 0x000e2400000e0000 */
[----:B0-----:R-:W-:-:S05]  /*0360*/  IMAD.IADD R9, R0, 0x1, R9 ;  /* 0x0000000100097824 */ /* 0x001fca00078e0209 */
[----:B------:R-:W0:Y:S02]  /*0370*/  SHFL.DOWN PT, R2, R9, 0x4, 0x1f ;  /* 0x08801f0009027f89 */ /* 0x000e2400000e0000 */
[----:B0-----:R-:W-:-:S05]  /*0380*/  IADD3 R2, PT, PT, R9, R2, RZ ;  /* 0x0000000209027210 */ /* 0x001fca0007ffe0ff */
[----:B------:R-:W0:Y:S02]  /*0390*/  SHFL.DOWN PT, R11, R2, 0x2, 0x1f ;  /* 0x08401f00020b7f89 */ /* 0x000e2400000e0000 */
[----:B0-----:R-:W-:-:S05]  /*03a0*/  IMAD.IADD R11, R2, 0x1, R11 ;  /* 0x00000001020b7824 */ /* 0x001fca00078e020b */
[----:B------:R-:W0:Y:S02]  /*03b0*/  SHFL.DOWN PT, R4, R11, 0x1, 0x1f ;  /* 0x08201f000b047f89 */ /* 0x000e2400000e0000 */
[----:B0-----:R-:W-:Y:S01]  /*03c0*/  IMAD.IADD R17, R11, 0x1, R4 ;  /* 0x000000010b117824 */ /* 0x001fe200078e0204 */
[----:B------:R-:W-:Y:S06]  /*03d0*/  @P0 EXIT ;  /* 0x000000000000094d */ /* 0x000fec0003800000 */
[----:B------:R-:W-:Y:S01]  /*03e0*/  MOV R0, 0x0 ;  /* 0x0000000000007802 */ /* 0x000fe20000000f00 */
[----:B------:R0:W-:Y:S01]  /*03f0*/  STL.64 [R1], R16 ;  /* 0x0000001001007387 */ /* 0x0001e20000100a00 */
[----:B------:R-:W1:Y:S02]  /*0400*/  LDCU.64 UR4, c[0x4][0x8] ;  /* 0x01000100ff0477ac */ /* 0x000e640008000a00 */
[----:B------:R0:W2:Y:S01]  /*0410*/  LDC.64 R2, c[0x4][R0] ;  /* 0x0100000000027b82 */ /* 0x0000a20000000a00 */
[----:B-1----:R-:W-:Y:S01]  /*0420*/  MOV R4, UR4 ;  /* 0x0000000400047c02 */ /* 0x002fe20008000f00 */
[----:B0-----:R-:W-:-:S07]  /*0430*/  IMAD.U32 R5, RZ, RZ, UR5 ;  /* 0x00000005ff057e24 */ /* 0x001fce000f8e00ff */
[----:B------:R-:W-:-:S07]  /*0440*/  LEPC R20, `(.L_x_5) ;  /* 0x000000001014794e */ /* 0x000fce0000000000 */
[----:B--2---:R-:W-:Y:S05]  /*0450*/  CALL.ABS.NOINC R2 ;  /* 0x0000000002007343 */ /* 0x004fea0003c00000 */
.L_x_5:
[----:B------:R-:W0:Y:S02]  /*0460*/  LDC.64 R2, c[0x0][0x390] ;  /* 0x0000e400ff027b82 */ /* 0x000e240000000a00 */
[----:B0-----:R-:W-:Y:S01]  /*0470*/  REDG.E.ADD.STRONG.GPU desc[UR36][R2.64], R17 ;  /* 0x000000110200798e */ /* 0x001fe2000c12e124 */
[----:B------:R-:W-:Y:S05]  /*0480*/  EXIT ;  /* 0x000000000000794d */ /* 0x000fea0003800000 */
.L_x_6:
[----:B------:R-:W-:-:S00]  /*0490*/  BRA `(.L_x_6) ;  /* 0xfffffffc00fc7947 */ /* 0x000fc0000383ffff */
[----:B------:R-:W-:-:S00]  /*04a0*/  NOP ;  /* 0x0000000000007918 */ /* 0x000fc00000000000 */
        /* <DEDUP_REMOVED lines=13> */
.L_x_7:


//--------------------- .nv.global.init           --------------------------
	.section	.nv.global.init,"aw",@progbits
.nv.global.init:
	.type		$str,@object
	.size		$str,(.L_0 - $str)
$str:
        /*0000*/ 	.byte	0x5b, 0x25, 0x69, 0x5d, 0x20, 0x73, 0x68, 0x61, 0x72, 0x64, 0x5b, 0x30, 0x5d, 0x20, 0x3d, 0x20
        /*0010*/ 	.byte	0x25, 0x69, 0x0a, 0x00
.L_0:


//--------------------- .nv.shared._Z10sum_kernelPiiiS_ --------------------------
	.section	.nv.shared._Z10sum_kernelPiiiS_,"aw",@nobits
	.sectionflags	@""
	.align	16
	.zero		1024


//--------------------- .nv.shared.reserved.0     --------------------------
	.section	.nv.shared.reserved.0,"aw",@nobits
	.weak		__nv_reservedSMEM_offset_0_alias
	.size		__nv_reservedSMEM_offset_0_alias, 0, 64
	.other		__nv_reservedSMEM_offset_0_alias,@"STO_CUDA_RESERVED_SHARED STV_DEFAULT"
__nv_reservedSMEM_offset_0_alias:
	.zero		0
	.zero		64


//--------------------- .nv.constant0._Z10sum_kernelPiiiS_ --------------------------
	.section	.nv.constant0._Z10sum_kernelPiiiS_,"a",@progbits
	.sectionflags	@""
	.align	4
.nv.constant0._Z10sum_kernelPiiiS_:
	.zero		920


//--------------------- SYMBOLS --------------------------

	.type		.nv.reservedSmem.offset0,@object
	.size		.nv.reservedSmem.offset0,0x4
	.type		.nv.reservedSmem.cap,@object
	.size		.nv.reservedSmem.cap,0x4
	.type		vprintf,@function
